	.headerflags	@"EF_CUDA_TEXMODE_UNIFIED EF_CUDA_64BIT_ADDRESS EF_CUDA_ACCELERATORS EF_CUDA_SM90 EF_CUDA_VIRTUAL_SM(EF_CUDA_SM90)"
	.elftype	@"ET_EXEC"


//--------------------- .nv.info                  --------------------------
	.section	.nv.info,"",@"SHT_CUDA_INFO"
	.align	4


	//----- nvinfo : EIATTR_REGCOUNT
	.align		4
        /*0000*/ 	.byte	0x04, 0x2f
        /*0002*/ 	.short	(.L_3 - .L_2)
	.align		4
.L_2:
        /*0004*/ 	.word	index@(triton_poi_fused__native_batch_norm_legit_no_training_relu_threshold_backward_0)
        /*0008*/ 	.word	0x00000017


	//----- nvinfo : EIATTR_MIN_STACK_SIZE
	.align		4
.L_3:
        /*000c*/ 	.byte	0x04, 0x12
        /*000e*/ 	.short	(.L_5 - .L_4)
	.align		4
.L_4:
        /*0010*/ 	.word	index@(triton_poi_fused__native_batch_norm_legit_no_training_relu_threshold_backward_0)
        /*0014*/ 	.word	0x00000000


	//----- nvinfo : EIATTR_FRAME_SIZE
	.align		4
.L_5:
        /*0018*/ 	.byte	0x04, 0x11
        /*001a*/ 	.short	(.L_7 - .L_6)
	.align		4
.L_6:
        /*001c*/ 	.word	index@(triton_poi_fused__native_batch_norm_legit_no_training_relu_threshold_backward_0)
        /*0020*/ 	.word	0x00000000


	//----- nvinfo : EIATTR_MIN_STACK_SIZE
	.align		4
.L_7:
        /*0024*/ 	.byte	0x04, 0x12
        /*0026*/ 	.short	(.L_9 - .L_8)
	.align		4
.L_8:
        /*0028*/ 	.word	index@(triton_poi_fused__native_batch_norm_legit_no_training_relu_threshold_backward_0)
        /*002c*/ 	.word	0x00000000
.L_9:


//--------------------- .nv.info.triton_poi_fused__native_batch_norm_legit_no_training_relu_threshold_backward_0 --------------------------
	.section	.nv.info.triton_poi_fused__native_batch_norm_legit_no_training_relu_threshold_backward_0,"",@"SHT_CUDA_INFO"
	.sectionflags	@""
	.align	4


	//----- nvinfo : EIATTR_CUDA_API_VERSION
	.align		4
        /*0000*/ 	.byte	0x04, 0x37
        /*0002*/ 	.short	(.L_11 - .L_10)
.L_10:
        /*0004*/ 	.word	0x0000007c


	//----- nvinfo : EIATTR_KPARAM_INFO
	.align		4
.L_11:
        /*0008*/ 	.byte	0x04, 0x17
        /*000a*/ 	.short	(.L_13 - .L_12)
.L_12:
        /*000c*/ 	.word	0x00000000
        /*0010*/ 	.short	0x0007
        /*0012*/ 	.short	0x0038
        /*0014*/ 	.byte	0x00, 0xf0, 0x11, 0x00


	//----- nvinfo : EIATTR_KPARAM_INFO
	.align		4
.L_13:
        /*0018*/ 	.byte	0x04, 0x17
        /*001a*/ 	.short	(.L_15 - .L_14)
.L_14:
        /*001c*/ 	.word	0x00000000
        /*0020*/ 	.short	0x0006
        /*0022*/ 	.short	0x0030
        /*0024*/ 	.byte	0x00, 0xf4, 0x21, 0x00


	//----- nvinfo : EIATTR_KPARAM_INFO
	.align		4
.L_15:
        /*0028*/ 	.byte	0x04, 0x17
        /*002a*/ 	.short	(.L_17 - .L_16)
.L_16:
        /*002c*/ 	.word	0x00000000
        /*0030*/ 	.short	0x0005
        /*0032*/ 	.short	0x0028
        /*0034*/ 	.byte	0x00, 0xf4, 0x21, 0x00


	//----- nvinfo : EIATTR_KPARAM_INFO
	.align		4
.L_17:
        /*0038*/ 	.byte	0x04, 0x17
        /*003a*/ 	.short	(.L_19 - .L_18)
.L_18:
        /*003c*/ 	.word	0x00000000
        /*0040*/ 	.short	0x0004
        /*0042*/ 	.short	0x0020
        /*0044*/ 	.byte	0x00, 0xf4, 0x21, 0x00


	//----- nvinfo : EIATTR_KPARAM_INFO
	.align		4
.L_19:
        /*0048*/ 	.byte	0x04, 0x17
        /*004a*/ 	.short	(.L_21 - .L_20)
.L_20:
        /*004c*/ 	.word	0x00000000
        /*0050*/ 	.short	0x0003
        /*0052*/ 	.short	0x0018
        /*0054*/ 	.byte	0x00, 0xf4, 0x21, 0x00


	//----- nvinfo : EIATTR_KPARAM_INFO
	.align		4
.L_21:
        /*0058*/ 	.byte	0x04, 0x17
        /*005a*/ 	.short	(.L_23 - .L_22)
.L_22:
        /*005c*/ 	.word	0x00000000
        /*0060*/ 	.short	0x0002
        /*0062*/ 	.short	0x0010
        /*0064*/ 	.byte	0x00, 0xf4, 0x21, 0x00


	//----- nvinfo : EIATTR_KPARAM_INFO
	.align		4
.L_23:
        /*0068*/ 	.byte	0x04, 0x17
        /*006a*/ 	.short	(.L_25 - .L_24)
.L_24:
        /*006c*/ 	.word	0x00000000
        /*0070*/ 	.short	0x0001
        /*0072*/ 	.short	0x0008
        /*0074*/ 	.byte	0x00, 0xf4, 0x21, 0x00


	//----- nvinfo : EIATTR_KPARAM_INFO
	.align		4
.L_25:
        /*0078*/ 	.byte	0x04, 0x17
        /*007a*/ 	.short	(.L_27 - .L_26)
.L_26:
        /*007c*/ 	.word	0x00000000
        /*0080*/ 	.short	0x0000
        /*0082*/ 	.short	0x0000
        /*0084*/ 	.byte	0x00, 0xf4, 0x21, 0x00


	//----- nvinfo : EIATTR_SPARSE_MMA_MASK
	.align		4
.L_27:
        /*0088*/ 	.byte	0x03, 0x50
        /*008a*/ 	.short	0x0000


	//----- nvinfo : EIATTR_MAXREG_COUNT
	.align		4
        /*008c*/ 	.byte	0x03, 0x1b
        /*008e*/ 	.short	0x00ff


	//----- nvinfo : EIATTR_EXIT_INSTR_OFFSETS
	.align		4
        /*0090*/ 	.byte	0x04, 0x1c
        /*0092*/ 	.short	(.L_29 - .L_28)


	//   ....[0]....
.L_28:
        /*0094*/ 	.word	0x00000570


	//   ....[1]....
        /*0098*/ 	.word	0x00000590


	//----- nvinfo : EIATTR_REQNTID
	.align		4
.L_29:
        /*009c*/ 	.byte	0x04, 0x10
        /*009e*/ 	.short	(.L_31 - .L_30)
.L_30:
        /*00a0*/ 	.word	0x00000020
        /*00a4*/ 	.word	0x00000001
        /*00a8*/ 	.word	0x00000001


	//----- nvinfo : EIATTR_CBANK_PARAM_SIZE
	.align		4
.L_31:
        /*00ac*/ 	.byte	0x03, 0x19
        /*00ae*/ 	.short	0x003c


	//----- nvinfo : EIATTR_PARAM_CBANK
	.align		4
        /*00b0*/ 	.byte	0x04, 0x0a
        /*00b2*/ 	.short	(.L_33 - .L_32)
	.align		4
.L_32:
        /*00b4*/ 	.word	index@(.nv.constant0.triton_poi_fused__native_batch_norm_legit_no_training_relu_threshold_backward_0)
        /*00b8*/ 	.short	0x0210
        /*00ba*/ 	.short	0x003c


	//----- nvinfo : EIATTR_SW_WAR
	.align		4
.L_33:
        /*00bc*/ 	.byte	0x04, 0x36
        /*00be*/ 	.short	(.L_35 - .L_34)
.L_34:
        /*00c0*/ 	.word	0x00000008
.L_35:


//--------------------- .nv.callgraph             --------------------------
	.section	.nv.callgraph,"",@"SHT_CUDA_CALLGRAPH"
	.align	4
	.sectionentsize	8
	.align		4
        /*0000*/ 	.word	0x00000000
	.align		4
        /*0004*/ 	.word	0xffffffff
	.align		4
        /*0008*/ 	.word	0x00000000
	.align		4
        /*000c*/ 	.word	0xfffffffe
	.align		4
        /*0010*/ 	.word	0x00000000
	.align		4
        /*0014*/ 	.word	0xfffffffd
	.align		4
        /*0018*/ 	.word	0x00000000
	.align		4
        /*001c*/ 	.word	0xfffffffc


//--------------------- .nv.constant4             --------------------------
	.section	.nv.constant4,"a",@progbits
	.align	8
	.align		8
.nv.constant4:
        /*0000*/ 	.dword	_$_str
	.align		8
        /*0008*/ 	.dword	_$_str_$_2


//--------------------- .text.triton_poi_fused__native_batch_norm_legit_no_training_relu_threshold_backward_0 --------------------------
	.section	.text.triton_poi_fused__native_batch_norm_legit_no_training_relu_threshold_backward_0,"ax",@progbits
	.align	128
        .global         triton_poi_fused__native_batch_norm_legit_no_training_relu_threshold_backward_0
        .type           triton_poi_fused__native_batch_norm_legit_no_training_relu_threshold_backward_0,@function
        .size           triton_poi_fused__native_batch_norm_legit_no_training_relu_threshold_backward_0,(.L_x_1 - triton_poi_fused__native_batch_norm_legit_no_training_relu_threshold_backward_0)
        .other          triton_poi_fused__native_batch_norm_legit_no_training_relu_threshold_backward_0,@"STO_CUDA_ENTRY STV_DEFAULT"
triton_poi_fused__native_batch_norm_legit_no_training_relu_threshold_backward_0:
.text.triton_poi_fused__native_batch_norm_legit_no_training_relu_threshold_backward_0:
[----:B------:R-:W0:Y:S02]  /*0000*/  LDC R1, c[0x0][0x28] ;  /* 0x00000a00ff017b82 */ /* 0x000e240000000800 */
[----:B------:R-:W1:Y:S01]  /*0010*/  S2R R0, SR_TID.X ;  /* 0x0000000000007919 */ /* 0x000e620000002100 */
[----:B------:R-:W2:Y:S01]  /*0020*/  LDC.64 R6, c[0x0][0x220] ;  /* 0x00008800ff067b82 */ /* 0x000ea20000000a00 */
[----:B------:R-:W-:Y:S01]  /*0030*/  CS2R R16, SRZ ;  /* 0x0000000000107805 */ /* 0x000fe2000001ff00 */
[----:B------:R-:W-:Y:S01]  /*0040*/  IMAD.MOV.U32 R18, RZ, RZ, RZ ;  /* 0x000000ffff127224 */ /* 0x000fe200078e00ff */
[----:B------:R-:W3:Y:S01]  /*0050*/  S2R R5, SR_CTAID.X ;  /* 0x0000000000057919 */ /* 0x000ee20000002500 */
[----:B------:R-:W-:-:S04]  /*0060*/  ULDC.64 UR4, c[0x0][0x208] ;  /* 0x0000820000047ab9 */ /* 0x000fc80000000a00 */
[----:B------:R-:W4:Y:S08]  /*0070*/  LDC.64 R8, c[0x0][0x228] ;  /* 0x00008a00ff087b82 */ /* 0x000f300000000a00 */
[----:B------:R-:W5:Y:S01]  /*0080*/  LDC.64 R10, c[0x0][0x230] ;  /* 0x00008c00ff0a7b82 */ /* 0x000f620000000a00 */
[----:B------:R-:W-:Y:S01]  /*0090*/  CS2R R14, SRZ ;  /* 0x00000000000e7805 */ /* 0x000fe2000001ff00 */
[----:B------:R-:W-:Y:S01]  /*00a0*/  IMAD.MOV.U32 R12, RZ, RZ, RZ ;  /* 0x000000ffff0c7224 */ /* 0x000fe200078e00ff */
[----:B------:R-:W-:Y:S01]  /*00b0*/  ULDC.64 UR6, c[0x0][0x240] ;  /* 0x0000900000067ab9 */ /* 0x000fe20000000a00 */
[----:B-1----:R-:W-:Y:S01]  /*00c0*/  IMAD.SHL.U32 R0, R0, 0x2, RZ ;  /* 0x0000000200007824 */ /* 0x002fe200078e00ff */
[----:B---3--:R-:W-:-:S04]  /*00d0*/  SHF.R.S32.HI R3, RZ, 0x19, R5 ;  /* 0x00000019ff037819 */ /* 0x008fc80000011405 */
[----:B------:R-:W-:Y:S02]  /*00e0*/  LOP3.LUT R0, R0, 0x3e, RZ, 0xc0, !PT ;  /* 0x0000003e00007812 */ /* 0x000fe400078ec0ff */
[----:B------:R-:W-:-:S03]  /*00f0*/  SGXT R3, R3, 0x1 ;  /* 0x000000010303781a */ /* 0x000fc60000000200 */
[----:B------:R-:W-:Y:S02]  /*0100*/  IMAD R0, R5, 0x40, R0 ;  /* 0x0000004005007824 */ /* 0x000fe400078e0200 */
[----:B------:R-:W1:Y:S03]  /*0110*/  LDC.64 R4, c[0x0][0x218] ;  /* 0x00008600ff047b82 */ /* 0x000e660000000a00 */
[----:B------:R-:W-:Y:S02]  /*0120*/  LEA.HI R3, R3, R0, RZ, 0x2 ;  /* 0x0000000003037211 */ /* 0x000fe400078f10ff */
[----:B------:R-:W-:Y:S02]  /*0130*/  ISETP.GE.AND P0, PT, R0, 0x40, PT ;  /* 0x000000400000780c */ /* 0x000fe40003f06270 */
[----:B------:R-:W-:-:S04]  /*0140*/  SHF.R.S32.HI R3, RZ, 0x2, R3 ;  /* 0x00000002ff037819 */ /* 0x000fc80000011403 */
[----:B------:R-:W-:-:S04]  /*0150*/  LEA.HI R2, R3, R3, RZ, 0x2 ;  /* 0x0000000303027211 */ /* 0x000fc800078f10ff */
[----:B------:R-:W-:-:S05]  /*0160*/  LOP3.LUT R2, R2, 0xfffffffc, RZ, 0xc0, !PT ;  /* 0xfffffffc02027812 */ /* 0x000fca00078ec0ff */
[----:B------:R-:W-:Y:S02]  /*0170*/  IMAD.IADD R13, R3, 0x1, -R2 ;  /* 0x00000001030d7824 */ /* 0x000fe400078e0a02 */
[----:B------:R-:W3:Y:S02]  /*0180*/  LDC.64 R2, c[0x0][0x210] ;  /* 0x00008400ff027b82 */ /* 0x000ee40000000a00 */
[----:B--2---:R-:W-:-:S05]  /*0190*/  IMAD.WIDE R6, R13, 0x4, R6 ;  /* 0x000000040d067825 */ /* 0x004fca00078e0206 */
[----:B------:R-:W2:Y:S04]  /*01a0*/  @!P0 LDG.E.EL R17, desc[UR4][R6.64] ;  /* 0x0000000406118981 */ /* 0x000ea8000c2e1900 */
[----:B------:R4:W2:Y:S01]  /*01b0*/  @!P0 LDG.E.EL R18, desc[UR4][R6.64] ;  /* 0x0000000406128981 */ /* 0x0008a2000c2e1900 */
[----:B-1----:R-:W-:-:S05]  /*01c0*/  IMAD.WIDE R4, R13, 0x4, R4 ;  /* 0x000000040d047825 */ /* 0x002fca00078e0204 */
[----:B------:R-:W2:Y:S01]  /*01d0*/  @!P0 LDG.E.EL R12, desc[UR4][R4.64] ;  /* 0x00000004040c8981 */ /* 0x000ea2000c2e1900 */
[----:B------:R-:W-:-:S03]  /*01e0*/  IMAD.MOV.U32 R20, RZ, RZ, RZ ;  /* 0x000000ffff147224 */ /* 0x000fc600078e00ff */
[----:B------:R1:W2:Y:S01]  /*01f0*/  @!P0 LDG.E.EL R16, desc[UR4][R4.64] ;  /* 0x0000000404108981 */ /* 0x0002a2000c2e1900 */
[----:B---3--:R-:W-:-:S05]  /*0200*/  IMAD.WIDE R2, R0, 0x4, R2 ;  /* 0x0000000400027825 */ /* 0x008fca00078e0202 */
[----:B------:R3:W2:Y:S01]  /*0210*/  @!P0 LDG.E.64 R14, desc[UR4][R2.64] ;  /* 0x00000004020e8981 */ /* 0x0006a2000c1e1b00 */
[----:B----4-:R-:W-:-:S04]  /*0220*/  IMAD.WIDE R6, R13, 0x4, R8 ;  /* 0x000000040d067825 */ /* 0x010fc800078e0208 */
[----:B-----5:R-:W-:Y:S01]  /*0230*/  IMAD.WIDE R8, R13, 0x4, R10 ;  /* 0x000000040d087825 */ /* 0x020fe200078e020a */
[----:B------:R-:W-:-:S03]  /*0240*/  CS2R R10, SRZ ;  /* 0x00000000000a7805 */ /* 0x000fc6000001ff00 */
[----:B------:R-:W-:Y:S01]  /*0250*/  IMAD.MOV.U32 R13, RZ, RZ, RZ ;  /* 0x000000ffff0d7224 */ /* 0x000fe200078e00ff */
[----:B------:R-:W4:Y:S04]  /*0260*/  @!P0 LDG.E.EL R20, desc[UR4][R8.64] ;  /* 0x0000000408148981 */ /* 0x000f28000c2e1900 */
[----:B------:R-:W5:Y:S04]  /*0270*/  @!P0 LDG.E.EL R10, desc[UR4][R6.64] ;  /* 0x00000004060a8981 */ /* 0x000f68000c2e1900 */
[----:B------:R2:W4:Y:S04]  /*0280*/  @!P0 LDG.E.EL R11, desc[UR4][R6.64] ;  /* 0x00000004060b8981 */ /* 0x000528000c2e1900 */
[----:B------:R-:W5:Y:S01]  /*0290*/  @!P0 LDG.E.EL R13, desc[UR4][R8.64] ;  /* 0x00000004080d8981 */ /* 0x000f62000c2e1900 */
[----:B-1----:R-:W-:-:S02]  /*02a0*/  IMAD.MOV.U32 R4, RZ, RZ, 0x3e800000 ;  /* 0x3e800000ff047424 */ /* 0x002fc400078e00ff */
[----:B--2---:R-:W-:Y:S01]  /*02b0*/  FADD R17, R17, 9.9999997473787516356e-06 ;  /* 0x3727c5ac11117421 */ /* 0x004fe20000000000 */
[----:B------:R-:W-:-:S03]  /*02c0*/  FADD R18, R18, 9.9999997473787516356e-06 ;  /* 0x3727c5ac12127421 */ /* 0x000fc60000000000 */
[----:B---3--:R-:W1:Y:S08]  /*02d0*/  MUFU.SQRT R2, R17 ;  /* 0x0000001100027308 */ /* 0x008e700000002000 */
[----:B------:R-:W2:Y:S01]  /*02e0*/  MUFU.SQRT R3, R18 ;  /* 0x0000001200037308 */ /* 0x000ea20000002000 */
[C---:B-1----:R-:W-:Y:S02]  /*02f0*/  FSETP.GT.AND P3, PT, R2.reuse, 8.50705917302346158658e+37, PT ;  /* 0x7e8000000200780b */ /* 0x042fe40003f64000 */
[----:B------:R-:W-:-:S02]  /*0300*/  FSETP.GEU.AND P2, PT, R2, 1.175494350822287508e-38, PT ;  /* 0x008000000200780b */ /* 0x000fc40003f4e000 */
[C---:B--2---:R-:W-:Y:S02]  /*0310*/  FSETP.GT.AND P4, PT, R3.reuse, 8.50705917302346158658e+37, PT ;  /* 0x7e8000000300780b */ /* 0x044fe40003f84000 */
[----:B------:R-:W-:-:S07]  /*0320*/  FSETP.GEU.AND P1, PT, R3, 1.175494350822287508e-38, PT ;  /* 0x008000000300780b */ /* 0x000fce0003f2e000 */
[----:B------:R-:W-:-:S04]  /*0330*/  @P3 FMUL R2, R2, 0.25 ;  /* 0x3e80000002023820 */ /* 0x000fc80000400000 */
[----:B------:R-:W-:Y:S01]  /*0340*/  @!P2 FMUL R2, R2, 16777216 ;  /* 0x4b8000000202a820 */ /* 0x000fe20000400000 */
[----:B------:R-:W-:-:S04]  /*0350*/  @P4 FMUL R3, R3, 0.25 ;  /* 0x3e80000003034820 */ /* 0x000fc80000400000 */
[----:B------:R-:W-:Y:S01]  /*0360*/  @!P1 FMUL R3, R3, 16777216 ;  /* 0x4b80000003039820 */ /* 0x000fe20000400000 */
[----:B------:R-:W1:Y:S01]  /*0370*/  MUFU.RCP R2, R2 ;  /* 0x0000000200027308 */ /* 0x000e620000001000 */
[----:B------:R-:W-:-:S07]  /*0380*/  FSEL R5, R4, 1, P3 ;  /* 0x3f80000004057808 */ /* 0x000fce0001800000 */
[----:B------:R-:W2:Y:S01]  /*0390*/  MUFU.RCP R3, R3 ;  /* 0x0000000300037308 */ /* 0x000ea20000001000 */
[----:B------:R-:W-:Y:S02]  /*03a0*/  FSEL R4, R4, 1, P4 ;  /* 0x3f80000004047808 */ /* 0x000fe40002000000 */
[----:B------:R-:W-:Y:S02]  /*03b0*/  FSETP.GEU.AND P4, PT, R15, RZ, PT ;  /* 0x000000ff0f00720b */ /* 0x000fe40003f8e000 */
[----:B------:R-:W-:Y:S01]  /*03c0*/  FSETP.GEU.AND P3, PT, R14, RZ, PT ;  /* 0x000000ff0e00720b */ /* 0x000fe20003f6e000 */
[----:B------:R-:W-:Y:S01]  /*03d0*/  @!P2 FMUL R5, R5, 16777216 ;  /* 0x4b8000000505a820 */ /* 0x000fe20000400000 */
[----:B------:R-:W-:Y:S01]  /*03e0*/  @!P1 FMUL R4, R4, 16777216 ;  /* 0x4b80000004049820 */ /* 0x000fe20000400000 */
[----:B------:R-:W-:Y:S02]  /*03f0*/  FSEL R15, R15, RZ, P4 ;  /* 0x000000ff0f0f7208 */ /* 0x000fe40002000000 */
[----:B------:R-:W-:Y:S01]  /*0400*/  FSEL R7, R14, RZ, P3 ;  /* 0x000000ff0e077208 */ /* 0x000fe20001800000 */
[----:B-1----:R-:W-:Y:S01]  /*0410*/  FMUL R5, R2, R5 ;  /* 0x0000000502057220 */ /* 0x002fe20000400000 */
[----:B--2---:R-:W-:-:S02]  /*0420*/  FMUL R4, R3, R4 ;  /* 0x0000000403047220 */ /* 0x004fc40000400000 */
[----:B------:R-:W1:Y:S01]  /*0430*/  LDC.64 R2, c[0x0][0x238] ;  /* 0x00008e00ff027b82 */ /* 0x000e620000000a00 */
[----:B------:R-:W-:Y:S01]  /*0440*/  FADD R15, R15, -R16 ;  /* 0x800000100f0f7221 */ /* 0x000fe20000000000 */
[----:B------:R-:W-:-:S03]  /*0450*/  FADD R12, R7, -R12 ;  /* 0x8000000c070c7221 */ /* 0x000fc60000000000 */
[----:B------:R-:W-:Y:S01]  /*0460*/  FMUL R15, R4, R15 ;  /* 0x0000000f040f7220 */ /* 0x000fe20000400000 */
[----:B------:R-:W-:-:S03]  /*0470*/  FMUL R12, R5, R12 ;  /* 0x0000000c050c7220 */ /* 0x000fc60000400000 */
[----:B----4-:R-:W-:Y:S01]  /*0480*/  FFMA R11, R15, R11, R20 ;  /* 0x0000000b0f0b7223 */ /* 0x010fe20000000014 */
[----:B-----5:R-:W-:-:S04]  /*0490*/  FFMA R10, R12, R10, R13 ;  /* 0x0000000a0c0a7223 */ /* 0x020fc8000000000d */
[C---:B------:R-:W-:Y:S02]  /*04a0*/  FSETP.GEU.AND P1, PT, R11.reuse, RZ, PT ;  /* 0x000000ff0b00720b */ /* 0x040fe40003f2e000 */
[C---:B------:R-:W-:Y:S02]  /*04b0*/  FSETP.GEU.AND P2, PT, R10.reuse, RZ, PT ;  /* 0x000000ff0a00720b */ /* 0x040fe40003f4e000 */
[----:B------:R-:W-:Y:S02]  /*04c0*/  FSEL R11, R11, RZ, P1 ;  /* 0x000000ff0b0b7208 */ /* 0x000fe40000800000 */
[----:B------:R-:W-:Y:S02]  /*04d0*/  FSEL R10, R10, RZ, P2 ;  /* 0x000000ff0a0a7208 */ /* 0x000fe40001000000 */
[----:B------:R-:W-:Y:S02]  /*04e0*/  FSETP.GTU.AND P2, PT, R11, RZ, PT ;  /* 0x000000ff0b00720b */ /* 0x000fe40003f4c000 */
[----:B------:R-:W-:Y:S01]  /*04f0*/  FSETP.GTU.AND P3, PT, R10, RZ, PT ;  /* 0x000000ff0a00720b */ /* 0x000fe20003f6c000 */
[----:B-1----:R-:W-:Y:S01]  /*0500*/  IMAD.WIDE R2, R0, 0x4, R2 ;  /* 0x0000000400027825 */ /* 0x002fe200078e0202 */
[----:B------:R-:W-:-:S02]  /*0510*/  IADD3 R4, P1, R0, UR6, RZ ;  /* 0x0000000600047c10 */ /* 0x000fc4000ff3e0ff */
[----:B------:R-:W-:Y:S02]  /*0520*/  SEL R7, RZ, 0x100, P2 ;  /* 0x00000100ff077807 */ /* 0x000fe40001000000 */
[----:B------:R-:W-:Y:S01]  /*0530*/  SEL R6, RZ, 0x1, P3 ;  /* 0x00000001ff067807 */ /* 0x000fe20001800000 */
[----:B------:R1:W-:Y:S01]  /*0540*/  @!P0 STG.E.64 desc[UR4][R2.64], R10 ;  /* 0x0000000a02008986 */ /* 0x0003e2000c101b04 */
[----:B------:R-:W-:-:S03]  /*0550*/  LEA.HI.X.SX32 R5, R0, UR7, 0x1, P1 ;  /* 0x0000000700057c11 */ /* 0x000fc600088f0eff */
[----:B------:R-:W-:Y:S01]  /*0560*/  IMAD.IADD R7, R6, 0x1, R7 ;  /* 0x0000000106077824 */ /* 0x000fe200078e0207 */
[----:B------:R-:W-:Y:S06]  /*0570*/  @P0 EXIT ;  /* 0x000000000000094d */ /* 0x000fec0003800000 */
[----:B------:R-:W-:Y:S01]  /*0580*/  STG.E.U16 desc[UR4][R4.64], R7 ;  /* 0x0000000704007986 */ /* 0x000fe2000c101504 */
[----:B------:R-:W-:Y:S05]  /*0590*/  EXIT ;  /* 0x000000000000794d */ /* 0x000fea0003800000 */
.L_x_0:
[----:B------:R-:W-:-:S00]  /*05a0*/  BRA `(.L_x_0) ;  /* 0xfffffffc00fc7947 */ /* 0x000fc0000383ffff */
[----:B------:R-:W-:-:S00]  /*05b0*/  NOP ;  /* 0x0000000000007918 */ /* 0x000fc00000000000 */
        /* <DEDUP_REMOVED lines=12> */
.L_x_1:


//--------------------- .nv.global.init           --------------------------
	.section	.nv.global.init,"aw",@progbits
.nv.global.init:
	.type		_$_str,@object
	.size		_$_str,(_$_str_$_2 - _$_str)
_$_str:
        /*0000*/ 	.byte	0x5f, 0x5f, 0x43, 0x55, 0x44, 0x41, 0x5f, 0x46, 0x54, 0x5a, 0x00
	.type		_$_str_$_2,@object
	.size		_$_str_$_2,(.L_1 - _$_str_$_2)
_$_str_$_2:
        /*000b*/ 	.byte	0x5f, 0x5f, 0x43, 0x55, 0x44, 0x41, 0x5f, 0x50, 0x52, 0x45, 0x43, 0x5f, 0x53, 0x51, 0x52, 0x54
        /*001b*/ 	.byte	0x00
.L_1:


//--------------------- .nv.constant0.triton_poi_fused__native_batch_norm_legit_no_training_relu_threshold_backward_0 --------------------------
	.section	.nv.constant0.triton_poi_fused__native_batch_norm_legit_no_training_relu_threshold_backward_0,"a",@progbits
	.sectionflags	@""
	.align	4
.nv.constant0.triton_poi_fused__native_batch_norm_legit_no_training_relu_threshold_backward_0:
	.zero		588
